//
// Generated by NVIDIA NVVM Compiler
//
// Compiler Build ID: CL-36424714
// Cuda compilation tools, release 13.0, V13.0.88
// Based on NVVM 20.0.0
//

.version 9.0
.target sm_100
.address_size 64

	// .globl	addsub_kernel

.visible .entry addsub_kernel(
	.param .u64 .ptr .align 1 addsub_kernel_param_0,
	.param .u64 .ptr .align 1 addsub_kernel_param_1,
	.param .u64 .ptr .align 1 addsub_kernel_param_2,
	.param .u64 .ptr .align 1 addsub_kernel_param_3,
	.param .u64 .ptr .align 1 addsub_kernel_param_4,
	.param .u64 .ptr .align 1 addsub_kernel_param_5
)
{
	.reg .b32 	%r<12>;
	.reg .b32 	%f<7>;
	.reg .b64 	%rd<21>;

	ld.param.u64 	%rd1, [addsub_kernel_param_0];
	ld.param.u64 	%rd2, [addsub_kernel_param_1];
	ld.param.u64 	%rd3, [addsub_kernel_param_2];
	ld.param.u64 	%rd4, [addsub_kernel_param_3];
	ld.param.u64 	%rd5, [addsub_kernel_param_4];
	ld.param.u64 	%rd6, [addsub_kernel_param_5];
	cvta.to.global.u64 	%rd7, %rd6;
	cvta.to.global.u64 	%rd8, %rd5;
	cvta.to.global.u64 	%rd9, %rd4;
	cvta.to.global.u64 	%rd10, %rd3;
	cvta.to.global.u64 	%rd11, %rd2;
	cvta.to.global.u64 	%rd12, %rd1;
	mov.u32 	%r1, %ctaid.x;
	mov.u32 	%r2, %ntid.x;
	mov.u32 	%r3, %tid.x;
	mad.lo.s32 	%r4, %r1, %r2, %r3;
	mul.wide.s32 	%rd13, %r4, 4;
	add.s64 	%rd14, %rd12, %rd13;
	ld.global.nc.u32 	%r5, [%rd14];
	add.s64 	%rd15, %rd11, %rd13;
	ld.global.nc.u32 	%r6, [%rd15];
	add.s64 	%rd16, %rd10, %rd13;
	ld.global.nc.f32 	%f1, [%rd16];
	add.s64 	%rd17, %rd9, %rd13;
	ld.global.nc.f32 	%f2, [%rd17];
	add.s32 	%r7, %r6, %r5;
	sub.s32 	%r8, %r5, %r6;
	add.s32 	%r9, %r5, 1;
	add.s32 	%r10, %r5, -1;
	shl.b32 	%r11, %r4, 2;
	mul.wide.s32 	%rd18, %r11, 4;
	add.s64 	%rd19, %rd8, %rd18;
	st.global.u32 	[%rd19], %r7;
	st.global.u32 	[%rd19+4], %r8;
	st.global.u32 	[%rd19+8], %r9;
	st.global.u32 	[%rd19+12], %r10;
	add.f32 	%f3, %f1, %f2;
	sub.f32 	%f4, %f1, %f2;
	add.f32 	%f5, %f1, 0f3F800000;
	add.f32 	%f6, %f1, 0fBF800000;
	add.s64 	%rd20, %rd7, %rd18;
	st.global.f32 	[%rd20], %f3;
	st.global.f32 	[%rd20+4], %f4;
	st.global.f32 	[%rd20+8], %f5;
	st.global.f32 	[%rd20+12], %f6;
	ret;

}


// ===== COMPILED SASS (sm_100) =====

	.target	sm_100

	.elftype	@"ET_EXEC"


//--------------------- .note.nv.tkinfo           --------------------------
	.section	.note.nv.tkinfo,"",@"SHT_NOTE"
	.sectionflags	@"SHF_NOTE_NV_TKINFO"
	.tkinfo
        /*0018*/ 	.word	0x00000002
        /*0030*/ 	.string	""
        /*0030*/ 	.string	"ptxas"
        /*0030*/ 	.string	"Cuda compilation tools, release 13.0, V13.0.88"
        /*0030*/ 	.string	"Build cuda_13.0.r13.0/compiler.36424714_0"
        /*0030*/ 	.string	"-arch sm_100 -m 64 "



//--------------------- .note.nv.cuinfo           --------------------------
	.section	.note.nv.cuinfo,"",@"SHT_NOTE"
	.sectionflags	@"SHF_NOTE_NV_CUINFO"
        /*0018*/ 	.short	0x0002
        /*001a*/ 	.short	0x0064
        /*001c*/ 	.short	0x0082
	.zero		2


//--------------------- .nv.info                  --------------------------
	.section	.nv.info,"",@"SHT_CUDA_INFO"
	.align	4


	//----- nvinfo : EIATTR_REGCOUNT
	.align		4
        /*0000*/ 	.byte	0x04, 0x2f
        /*0002*/ 	.short	(.L_1 - .L_0)
	.align		4
.L_0:
        /*0004*/ 	.word	index@(addsub_kernel)
        /*0008*/ 	.word	0x00000018


	//----- nvinfo : EIATTR_FRAME_SIZE
	.align		4
.L_1:
        /*000c*/ 	.byte	0x04, 0x11
        /*000e*/ 	.short	(.L_3 - .L_2)
	.align		4
.L_2:
        /*0010*/ 	.word	index@(addsub_kernel)
        /*0014*/ 	.word	0x00000000


	//----- nvinfo : EIATTR_MIN_STACK_SIZE
	.align		4
.L_3:
        /*0018*/ 	.byte	0x04, 0x12
        /*001a*/ 	.short	(.L_5 - .L_4)
	.align		4
.L_4:
        /*001c*/ 	.word	index@(addsub_kernel)
        /*0020*/ 	.word	0x00000000
.L_5:


//--------------------- .nv.compat                --------------------------
	.section	.nv.compat,"",@"SHT_CUDA_COMPAT_INFO"
	.align	4
        /*0000*/ 	.byte	0x02, 0x09, 0x00, 0x00, 0x02, 0x02, 0x01, 0x00, 0x02, 0x05, 0x05, 0x00, 0x03, 0x07, 0x01, 0x01
        /*0010*/ 	.byte	0x02, 0x03, 0x00, 0x00, 0x02, 0x06, 0x01, 0x00, 0x04, 0x0b, 0x08, 0x00, 0x09, 0x00, 0x00, 0x00
        /*0020*/ 	.byte	0x00, 0x00, 0x00, 0x00


//--------------------- .nv.info.addsub_kernel    --------------------------
	.section	.nv.info.addsub_kernel,"",@"SHT_CUDA_INFO"
	.sectionflags	@""
	.align	4


	//----- nvinfo : EIATTR_CUDA_API_VERSION
	.align		4
        /*0000*/ 	.byte	0x04, 0x37
        /*0002*/ 	.short	(.L_7 - .L_6)
.L_6:
        /*0004*/ 	.word	0x00000082


	//----- nvinfo : EIATTR_KPARAM_INFO
	.align		4
.L_7:
        /*0008*/ 	.byte	0x04, 0x17
        /*000a*/ 	.short	(.L_9 - .L_8)
.L_8:
        /*000c*/ 	.word	0x00000000
        /*0010*/ 	.short	0x0005
        /*0012*/ 	.short	0x0028
        /*0014*/ 	.byte	0x00, 0xf5, 0x21, 0x00


	//----- nvinfo : EIATTR_KPARAM_INFO
	.align		4
.L_9:
        /*0018*/ 	.byte	0x04, 0x17
        /*001a*/ 	.short	(.L_11 - .L_10)
.L_10:
        /*001c*/ 	.word	0x00000000
        /*0020*/ 	.short	0x0004
        /*0022*/ 	.short	0x0020
        /*0024*/ 	.byte	0x00, 0xf5, 0x21, 0x00


	//----- nvinfo : EIATTR_KPARAM_INFO
	.align		4
.L_11:
        /*0028*/ 	.byte	0x04, 0x17
        /*002a*/ 	.short	(.L_13 - .L_12)
.L_12:
        /*002c*/ 	.word	0x00000000
        /*0030*/ 	.short	0x0003
        /*0032*/ 	.short	0x0018
        /*0034*/ 	.byte	0x00, 0xf5, 0x21, 0x00


	//----- nvinfo : EIATTR_KPARAM_INFO
	.align		4
.L_13:
        /*0038*/ 	.byte	0x04, 0x17
        /*003a*/ 	.short	(.L_15 - .L_14)
.L_14:
        /*003c*/ 	.word	0x00000000
        /*0040*/ 	.short	0x0002
        /*0042*/ 	.short	0x0010
        /*0044*/ 	.byte	0x00, 0xf5, 0x21, 0x00


	//----- nvinfo : EIATTR_KPARAM_INFO
	.align		4
.L_15:
        /*0048*/ 	.byte	0x04, 0x17
        /*004a*/ 	.short	(.L_17 - .L_16)
.L_16:
        /*004c*/ 	.word	0x00000000
        /*0050*/ 	.short	0x0001
        /*0052*/ 	.short	0x0008
        /*0054*/ 	.byte	0x00, 0xf5, 0x21, 0x00


	//----- nvinfo : EIATTR_KPARAM_INFO
	.align		4
.L_17:
        /*0058*/ 	.byte	0x04, 0x17
        /*005a*/ 	.short	(.L_19 - .L_18)
.L_18:
        /*005c*/ 	.word	0x00000000
        /*0060*/ 	.short	0x0000
        /*0062*/ 	.short	0x0000
        /*0064*/ 	.byte	0x00, 0xf5, 0x21, 0x00


	//----- nvinfo : EIATTR_SPARSE_MMA_MASK
	.align		4
.L_19:
        /*0068*/ 	.byte	0x03, 0x50
        /*006a*/ 	.short	0x0000


	//----- nvinfo : EIATTR_MAXREG_COUNT
	.align		4
        /*006c*/ 	.byte	0x03, 0x1b
        /*006e*/ 	.short	0x00ff


	//----- nvinfo : EIATTR_MERCURY_ISA_VERSION
	.align		4
        /*0070*/ 	.byte	0x03, 0x5f
        /*0072*/ 	.short	0x0101


	//----- nvinfo : EIATTR_VRC_CTA_INIT_COUNT
	.align		4
        /*0074*/ 	.byte	0x02, 0x4a
	.zero		1
	.zero		1


	//----- nvinfo : EIATTR_EXIT_INSTR_OFFSETS
	.align		4
        /*0078*/ 	.byte	0x04, 0x1c
        /*007a*/ 	.short	(.L_21 - .L_20)


	//   ....[0]....
.L_20:
        /*007c*/ 	.word	0x00000270


	//----- nvinfo : EIATTR_CBANK_PARAM_SIZE
	.align		4
.L_21:
        /*0080*/ 	.byte	0x03, 0x19
        /*0082*/ 	.short	0x0030


	//----- nvinfo : EIATTR_PARAM_CBANK
	.align		4
        /*0084*/ 	.byte	0x04, 0x0a
        /*0086*/ 	.short	(.L_23 - .L_22)
	.align		4
.L_22:
        /*0088*/ 	.word	index@(.nv.constant0.addsub_kernel)
        /*008c*/ 	.short	0x0380
        /*008e*/ 	.short	0x0030


	//----- nvinfo : EIATTR_SW_WAR
	.align		4
.L_23:
        /*0090*/ 	.byte	0x04, 0x36
        /*0092*/ 	.short	(.L_25 - .L_24)
.L_24:
        /*0094*/ 	.word	0x00000008
.L_25:


//--------------------- .nv.callgraph             --------------------------
	.section	.nv.callgraph,"",@"SHT_CUDA_CALLGRAPH"
	.align	4
	.sectionentsize	8
	.align		4
        /*0000*/ 	.word	0x00000000
	.align		4
        /*0004*/ 	.word	0xffffffff
	.align		4
        /*0008*/ 	.word	0x00000000
	.align		4
        /*000c*/ 	.word	0xfffffffe
	.align		4
        /*0010*/ 	.word	0x00000000
	.align		4
        /*0014*/ 	.word	0xfffffffd
	.align		4
        /*0018*/ 	.word	0x00000000
	.align		4
        /*001c*/ 	.word	0xfffffffc


//--------------------- .text.addsub_kernel       --------------------------
	.section	.text.addsub_kernel,"ax",@progbits
	.align	128
        .global         addsub_kernel
        .type           addsub_kernel,@function
        .size           addsub_kernel,(.L_x_1 - addsub_kernel)
        .other          addsub_kernel,@"STO_CUDA_ENTRY STV_DEFAULT"
addsub_kernel:
.text.addsub_kernel:
[----:B------:R-:W-:Y:S01]  /*0000*/  LDC R1, c[0x0][0x37c] ;  /* 0x0000df00ff017b82 */ /* 0x000fe20000000800 */
[----:B------:R-:W0:Y:S07]  /*0010*/  S2R R0, SR_TID.X ;  /* 0x0000000000007919 */ /* 0x000e2e0000002100 */
[----:B------:R-:W0:Y:S01]  /*0020*/  S2UR UR6, SR_CTAID.X ;  /* 0x00000000000679c3 */ /* 0x000e220000002500 */
[----:B------:R-:W1:Y:S07]  /*0030*/  LDCU.64 UR4, c[0x0][0x358] ;  /* 0x00006b00ff0477ac */ /* 0x000e6e0008000a00 */
[----:B------:R-:W0:Y:S08]  /*0040*/  LDC R15, c[0x0][0x360] ;  /* 0x0000d800ff0f7b82 */ /* 0x000e300000000800 */
[----:B------:R-:W2:Y:S08]  /*0050*/  LDC.64 R6, c[0x0][0x388] ;  /* 0x0000e200ff067b82 */ /* 0x000eb00000000a00 */
[----:B------:R-:W3:Y:S08]  /*0060*/  LDC.64 R4, c[0x0][0x380] ;  /* 0x0000e000ff047b82 */ /* 0x000ef00000000a00 */
[----:B------:R-:W4:Y:S01]  /*0070*/  LDC.64 R8, c[0x0][0x390] ;  /* 0x0000e400ff087b82 */ /* 0x000f220000000a00 */
[----:B0-----:R-:W-:-:S07]  /*0080*/  IMAD R15, R15, UR6, R0 ;  /* 0x000000060f0f7c24 */ /* 0x001fce000f8e0200 */
[----:B------:R-:W0:Y:S01]  /*0090*/  LDC.64 R10, c[0x0][0x398] ;  /* 0x0000e600ff0a7b82 */ /* 0x000e220000000a00 */
[----:B--2---:R-:W-:-:S06]  /*00a0*/  IMAD.WIDE R6, R15, 0x4, R6 ;  /* 0x000000040f067825 */ /* 0x004fcc00078e0206 */
[----:B-1----:R-:W2:Y:S01]  /*00b0*/  LDG.E.CONSTANT R7, desc[UR4][R6.64] ;  /* 0x0000000406077981 */ /* 0x002ea2000c1e9900 */
[C---:B---3--:R-:W-:Y:S01]  /*00c0*/  IMAD.WIDE R4, R15.reuse, 0x4, R4 ;  /* 0x000000040f047825 */ /* 0x048fe200078e0204 */
[----:B------:R-:W1:Y:S04]  /*00d0*/  LDC.64 R12, c[0x0][0x3a8] ;  /* 0x0000ea00ff0c7b82 */ /* 0x000e680000000a00 */
[----:B------:R1:W2:Y:S01]  /*00e0*/  LDG.E.CONSTANT R0, desc[UR4][R4.64] ;  /* 0x0000000404007981 */ /* 0x0002a2000c1e9900 */
[----:B----4-:R-:W-:-:S03]  /*00f0*/  IMAD.WIDE R8, R15, 0x4, R8 ;  /* 0x000000040f087825 */ /* 0x010fc600078e0208 */
[----:B------:R-:W3:Y:S03]  /*0100*/  LDC.64 R2, c[0x0][0x3a0] ;  /* 0x0000e800ff027b82 */ /* 0x000ee60000000a00 */
[----:B------:R4:W5:Y:S01]  /*0110*/  LDG.E.CONSTANT R8, desc[UR4][R8.64] ;  /* 0x0000000408087981 */ /* 0x000962000c1e9900 */
[----:B0-----:R-:W-:-:S06]  /*0120*/  IMAD.WIDE R10, R15, 0x4, R10 ;  /* 0x000000040f0a7825 */ /* 0x001fcc00078e020a */
[----:B------:R-:W5:Y:S01]  /*0130*/  LDG.E.CONSTANT R11, desc[UR4][R10.64] ;  /* 0x000000040a0b7981 */ /* 0x000f62000c1e9900 */
[----:B------:R-:W-:-:S05]  /*0140*/  SHF.L.U32 R19, R15, 0x2, RZ ;  /* 0x000000020f137819 */ /* 0x000fca00000006ff */
[----:B-1----:R-:W-:-:S04]  /*0150*/  IMAD.WIDE R4, R19, 0x4, R12 ;  /* 0x0000000413047825 */ /* 0x002fc800078e020c */
[----:B---3--:R-:W-:Y:S01]  /*0160*/  IMAD.WIDE R2, R19, 0x4, R2 ;  /* 0x0000000413027825 */ /* 0x008fe200078e0202 */
[CC--:B--2---:R-:W-:Y:S02]  /*0170*/  IADD3 R15, PT, PT, R0.reuse, R7.reuse, RZ ;  /* 0x00000007000f7210 */ /* 0x0c4fe40007ffe0ff */
[C---:B------:R-:W-:Y:S02]  /*0180*/  IADD3 R17, PT, PT, R0.reuse, -R7, RZ ;  /* 0x8000000700117210 */ /* 0x040fe40007ffe0ff */
[C---:B------:R-:W-:Y:S02]  /*0190*/  IADD3 R7, PT, PT, R0.reuse, 0x1, RZ ;  /* 0x0000000100077810 */ /* 0x040fe40007ffe0ff */
[----:B----4-:R-:W-:Y:S01]  /*01a0*/  IADD3 R9, PT, PT, R0, -0x1, RZ ;  /* 0xffffffff00097810 */ /* 0x010fe20007ffe0ff */
[C---:B-----5:R-:W-:Y:S01]  /*01b0*/  FADD R19, R8.reuse, 1 ;  /* 0x3f80000008137421 */ /* 0x060fe20000000000 */
[C---:B------:R-:W-:Y:S01]  /*01c0*/  FADD R21, R8.reuse, -1 ;  /* 0xbf80000008157421 */ /* 0x040fe20000000000 */
[----:B------:R-:W-:Y:S01]  /*01d0*/  STG.E desc[UR4][R2.64], R15 ;  /* 0x0000000f02007986 */ /* 0x000fe2000c101904 */
[C-C-:B------:R-:W-:Y:S01]  /*01e0*/  FADD R13, R8.reuse, R11.reuse ;  /* 0x0000000b080d7221 */ /* 0x140fe20000000000 */
[----:B------:R-:W-:-:S02]  /*01f0*/  FADD R11, R8, -R11 ;  /* 0x8000000b080b7221 */ /* 0x000fc40000000000 */
[----:B------:R-:W-:Y:S04]  /*0200*/  STG.E desc[UR4][R2.64+0x4], R17 ;  /* 0x0000041102007986 */ /* 0x000fe8000c101904 */
[----:B------:R-:W-:Y:S04]  /*0210*/  STG.E desc[UR4][R2.64+0x8], R7 ;  /* 0x0000080702007986 */ /* 0x000fe8000c101904 */
[----:B------:R-:W-:Y:S04]  /*0220*/  STG.E desc[UR4][R2.64+0xc], R9 ;  /* 0x00000c0902007986 */ /* 0x000fe8000c101904 */
[----:B------:R-:W-:Y:S04]  /*0230*/  STG.E desc[UR4][R4.64], R13 ;  /* 0x0000000d04007986 */ /* 0x000fe8000c101904 */
[----:B------:R-:W-:Y:S04]  /*0240*/  STG.E desc[UR4][R4.64+0x4], R11 ;  /* 0x0000040b04007986 */ /* 0x000fe8000c101904 */
[----:B------:R-:W-:Y:S04]  /*0250*/  STG.E desc[UR4][R4.64+0x8], R19 ;  /* 0x0000081304007986 */ /* 0x000fe8000c101904 */
[----:B------:R-:W-:Y:S01]  /*0260*/  STG.E desc[UR4][R4.64+0xc], R21 ;  /* 0x00000c1504007986 */ /* 0x000fe2000c101904 */
[----:B------:R-:W-:Y:S05]  /*0270*/  EXIT ;  /* 0x000000000000794d */ /* 0x000fea0003800000 */
.L_x_0:
[----:B------:R-:W-:-:S00]  /*0280*/  BRA `(.L_x_0) ;  /* 0xfffffffc00fc7947 */ /* 0x000fc0000383ffff */
[----:B------:R-:W-:-:S00]  /*0290*/  NOP ;  /* 0x0000000000007918 */ /* 0x000fc00000000000 */
        /* <DEDUP_REMOVED lines=14> */
.L_x_1:


//--------------------- .nv.shared.reserved.0     --------------------------
	.section	.nv.shared.reserved.0,"aw",@nobits
	.weak		__nv_reservedSMEM_offset_0_alias
	.size		__nv_reservedSMEM_offset_0_alias, 0, 64
	.other		__nv_reservedSMEM_offset_0_alias,@"STO_CUDA_RESERVED_SHARED STV_DEFAULT"
__nv_reservedSMEM_offset_0_alias:
	.zero		0
	.zero		64


//--------------------- .nv.constant0.addsub_kernel --------------------------
	.section	.nv.constant0.addsub_kernel,"a",@progbits
	.sectionflags	@""
	.align	4
.nv.constant0.addsub_kernel:
	.zero		944


//--------------------- SYMBOLS --------------------------

	.type		.nv.reservedSmem.offset0,@object
	.size		.nv.reservedSmem.offset0,0x4
